//
// Generated by NVIDIA NVVM Compiler
//
// Compiler Build ID: CL-36424714
// Cuda compilation tools, release 13.0, V13.0.88
// Based on NVVM 20.0.0
//

.version 9.0
.target sm_100
.address_size 64

	// .globl	_Z13copySubmatrixPfS_Piiii

.visible .entry _Z13copySubmatrixPfS_Piiii(
	.param .u64 .ptr .align 1 _Z13copySubmatrixPfS_Piiii_param_0,
	.param .u64 .ptr .align 1 _Z13copySubmatrixPfS_Piiii_param_1,
	.param .u64 .ptr .align 1 _Z13copySubmatrixPfS_Piiii_param_2,
	.param .u32 _Z13copySubmatrixPfS_Piiii_param_3,
	.param .u32 _Z13copySubmatrixPfS_Piiii_param_4,
	.param .u32 _Z13copySubmatrixPfS_Piiii_param_5
)
{
	.reg .pred 	%p<2>;
	.reg .b32 	%r<13>;
	.reg .b32 	%f<2>;
	.reg .b64 	%rd<13>;

	ld.param.u64 	%rd1, [_Z13copySubmatrixPfS_Piiii_param_0];
	ld.param.u64 	%rd2, [_Z13copySubmatrixPfS_Piiii_param_1];
	ld.param.u64 	%rd3, [_Z13copySubmatrixPfS_Piiii_param_2];
	ld.param.u32 	%r3, [_Z13copySubmatrixPfS_Piiii_param_3];
	ld.param.u32 	%r2, [_Z13copySubmatrixPfS_Piiii_param_4];
	mov.u32 	%r4, %tid.x;
	mov.u32 	%r5, %ntid.x;
	mov.u32 	%r6, %ctaid.x;
	mad.lo.s32 	%r1, %r5, %r6, %r4;
	mul.lo.s32 	%r7, %r2, %r3;
	setp.ge.s32 	%p1, %r1, %r7;
	@%p1 bra 	$L__BB0_2;
	cvta.to.global.u64 	%rd4, %rd3;
	cvta.to.global.u64 	%rd5, %rd1;
	cvta.to.global.u64 	%rd6, %rd2;
	add.s32 	%r8, %r1, -1;
	div.s32 	%r9, %r8, %r2;
	mul.wide.s32 	%rd7, %r9, 4;
	add.s64 	%rd8, %rd4, %rd7;
	ld.global.u32 	%r10, [%rd8];
	sub.s32 	%r11, %r10, %r9;
	mad.lo.s32 	%r12, %r11, %r2, %r1;
	mul.wide.s32 	%rd9, %r12, 4;
	add.s64 	%rd10, %rd5, %rd9;
	ld.global.f32 	%f1, [%rd10];
	mul.wide.s32 	%rd11, %r1, 4;
	add.s64 	%rd12, %rd6, %rd11;
	st.global.f32 	[%rd12], %f1;
$L__BB0_2:
	ret;

}
	// .globl	_Z11copySubBetaPfS_Pii
.visible .entry _Z11copySubBetaPfS_Pii(
	.param .u64 .ptr .align 1 _Z11copySubBetaPfS_Pii_param_0,
	.param .u64 .ptr .align 1 _Z11copySubBetaPfS_Pii_param_1,
	.param .u64 .ptr .align 1 _Z11copySubBetaPfS_Pii_param_2,
	.param .u32 _Z11copySubBetaPfS_Pii_param_3
)
{
	.reg .pred 	%p<2>;
	.reg .b32 	%r<7>;
	.reg .b32 	%f<2>;
	.reg .b64 	%rd<12>;

	ld.param.u64 	%rd1, [_Z11copySubBetaPfS_Pii_param_0];
	ld.param.u64 	%rd2, [_Z11copySubBetaPfS_Pii_param_1];
	ld.param.u64 	%rd3, [_Z11copySubBetaPfS_Pii_param_2];
	ld.param.u32 	%r2, [_Z11copySubBetaPfS_Pii_param_3];
	mov.u32 	%r3, %tid.x;
	mov.u32 	%r4, %ntid.x;
	mov.u32 	%r5, %ctaid.x;
	mad.lo.s32 	%r1, %r4, %r5, %r3;
	setp.ge.s32 	%p1, %r1, %r2;
	@%p1 bra 	$L__BB1_2;
	cvta.to.global.u64 	%rd4, %rd3;
	cvta.to.global.u64 	%rd5, %rd1;
	cvta.to.global.u64 	%rd6, %rd2;
	mul.wide.s32 	%rd7, %r1, 4;
	add.s64 	%rd8, %rd4, %rd7;
	ld.global.u32 	%r6, [%rd8];
	mul.wide.s32 	%rd9, %r6, 4;
	add.s64 	%rd10, %rd5, %rd9;
	ld.global.f32 	%f1, [%rd10];
	add.s64 	%rd11, %rd6, %rd7;
	st.global.f32 	[%rd11], %f1;
$L__BB1_2:
	ret;

}
	// .globl	_Z13copyunSubBetaPfS_Pii
.visible .entry _Z13copyunSubBetaPfS_Pii(
	.param .u64 .ptr .align 1 _Z13copyunSubBetaPfS_Pii_param_0,
	.param .u64 .ptr .align 1 _Z13copyunSubBetaPfS_Pii_param_1,
	.param .u64 .ptr .align 1 _Z13copyunSubBetaPfS_Pii_param_2,
	.param .u32 _Z13copyunSubBetaPfS_Pii_param_3
)
{
	.reg .pred 	%p<2>;
	.reg .b32 	%r<7>;
	.reg .b32 	%f<2>;
	.reg .b64 	%rd<12>;

	ld.param.u64 	%rd1, [_Z13copyunSubBetaPfS_Pii_param_0];
	ld.param.u64 	%rd2, [_Z13copyunSubBetaPfS_Pii_param_1];
	ld.param.u64 	%rd3, [_Z13copyunSubBetaPfS_Pii_param_2];
	ld.param.u32 	%r2, [_Z13copyunSubBetaPfS_Pii_param_3];
	mov.u32 	%r3, %tid.x;
	mov.u32 	%r4, %ntid.x;
	mov.u32 	%r5, %ctaid.x;
	mad.lo.s32 	%r1, %r4, %r5, %r3;
	setp.ge.s32 	%p1, %r1, %r2;
	@%p1 bra 	$L__BB2_2;
	cvta.to.global.u64 	%rd4, %rd2;
	cvta.to.global.u64 	%rd5, %rd3;
	cvta.to.global.u64 	%rd6, %rd1;
	mul.wide.s32 	%rd7, %r1, 4;
	add.s64 	%rd8, %rd4, %rd7;
	ld.global.f32 	%f1, [%rd8];
	add.s64 	%rd9, %rd5, %rd7;
	ld.global.u32 	%r6, [%rd9];
	mul.wide.s32 	%rd10, %r6, 4;
	add.s64 	%rd11, %rd6, %rd10;
	st.global.f32 	[%rd11], %f1;
$L__BB2_2:
	ret;

}
	// .globl	_Z8checkKKTPfPifi
.visible .entry _Z8checkKKTPfPifi(
	.param .u64 .ptr .align 1 _Z8checkKKTPfPifi_param_0,
	.param .u64 .ptr .align 1 _Z8checkKKTPfPifi_param_1,
	.param .f32 _Z8checkKKTPfPifi_param_2,
	.param .u32 _Z8checkKKTPfPifi_param_3
)
{
	.reg .pred 	%p<5>;
	.reg .b32 	%r<7>;
	.reg .b32 	%f<4>;
	.reg .b64 	%rd<9>;

	ld.param.u64 	%rd1, [_Z8checkKKTPfPifi_param_0];
	ld.param.u64 	%rd2, [_Z8checkKKTPfPifi_param_1];
	ld.param.f32 	%f1, [_Z8checkKKTPfPifi_param_2];
	ld.param.u32 	%r2, [_Z8checkKKTPfPifi_param_3];
	mov.u32 	%r3, %tid.x;
	mov.u32 	%r4, %ntid.x;
	mov.u32 	%r5, %ctaid.x;
	mad.lo.s32 	%r1, %r4, %r5, %r3;
	setp.ge.s32 	%p1, %r1, %r2;
	@%p1 bra 	$L__BB3_3;
	cvta.to.global.u64 	%rd3, %rd1;
	mul.wide.s32 	%rd4, %r1, 4;
	add.s64 	%rd5, %rd3, %rd4;
	ld.global.f32 	%f2, [%rd5];
	neg.f32 	%f3, %f1;
	setp.geu.f32 	%p2, %f2, %f3;
	setp.leu.f32 	%p3, %f2, %f1;
	and.pred  	%p4, %p2, %p3;
	@%p4 bra 	$L__BB3_3;
	cvta.to.global.u64 	%rd6, %rd2;
	add.s64 	%rd8, %rd6, %rd4;
	mov.b32 	%r6, 1;
	st.global.u32 	[%rd8], %r6;
$L__BB3_3:
	ret;

}
	// .globl	_Z9getKernelPfiS_
.visible .entry _Z9getKernelPfiS_(
	.param .u64 .ptr .align 1 _Z9getKernelPfiS__param_0,
	.param .u32 _Z9getKernelPfiS__param_1,
	.param .u64 .ptr .align 1 _Z9getKernelPfiS__param_2
)
{
	.reg .b32 	%r<2>;
	.reg .b32 	%f<2>;
	.reg .b64 	%rd<7>;

	ld.param.u64 	%rd1, [_Z9getKernelPfiS__param_0];
	ld.param.u32 	%r1, [_Z9getKernelPfiS__param_1];
	ld.param.u64 	%rd2, [_Z9getKernelPfiS__param_2];
	cvta.to.global.u64 	%rd3, %rd2;
	cvta.to.global.u64 	%rd4, %rd1;
	mul.wide.s32 	%rd5, %r1, 4;
	add.s64 	%rd6, %rd4, %rd5;
	ld.global.f32 	%f1, [%rd6];
	st.global.f32 	[%rd3], %f1;
	ret;

}
	// .globl	_Z10softKernelPffi
.visible .entry _Z10softKernelPffi(
	.param .u64 .ptr .align 1 _Z10softKernelPffi_param_0,
	.param .f32 _Z10softKernelPffi_param_1,
	.param .u32 _Z10softKernelPffi_param_2
)
{
	.reg .pred 	%p<7>;
	.reg .b32 	%r<7>;
	.reg .b32 	%f<6>;
	.reg .b64 	%rd<5>;

	ld.param.u64 	%rd2, [_Z10softKernelPffi_param_0];
	ld.param.f32 	%f3, [_Z10softKernelPffi_param_1];
	ld.param.u32 	%r2, [_Z10softKernelPffi_param_2];
	mov.u32 	%r3, %tid.x;
	mov.u32 	%r4, %ntid.x;
	mov.u32 	%r5, %ctaid.x;
	mad.lo.s32 	%r1, %r4, %r5, %r3;
	setp.ge.s32 	%p1, %r1, %r2;
	@%p1 bra 	$L__BB5_7;
	cvta.to.global.u64 	%rd3, %rd2;
	mul.wide.s32 	%rd4, %r1, 4;
	add.s64 	%rd1, %rd3, %rd4;
	ld.global.f32 	%f1, [%rd1];
	neg.f32 	%f2, %f3;
	setp.leu.f32 	%p2, %f1, %f2;
	setp.geu.f32 	%p3, %f1, %f3;
	or.pred  	%p4, %p2, %p3;
	@%p4 bra 	$L__BB5_3;
	mov.b32 	%r6, 0;
	st.global.u32 	[%rd1], %r6;
	bra.uni 	$L__BB5_7;
$L__BB5_3:
	setp.leu.f32 	%p5, %f1, %f3;
	@%p5 bra 	$L__BB5_5;
	sub.f32 	%f5, %f1, %f3;
	st.global.f32 	[%rd1], %f5;
	bra.uni 	$L__BB5_7;
$L__BB5_5:
	setp.geu.f32 	%p6, %f1, %f2;
	@%p6 bra 	$L__BB5_7;
	add.f32 	%f4, %f3, %f1;
	st.global.f32 	[%rd1], %f4;
$L__BB5_7:
	ret;

}


// ===== COMPILED SASS (sm_100) =====

	.target	sm_100

	.elftype	@"ET_EXEC"


//--------------------- .note.nv.tkinfo           --------------------------
	.section	.note.nv.tkinfo,"",@"SHT_NOTE"
	.sectionflags	@"SHF_NOTE_NV_TKINFO"
	.tkinfo
        /*0018*/ 	.word	0x00000002
        /*0030*/ 	.string	""
        /*0030*/ 	.string	"ptxas"
        /*0030*/ 	.string	"Cuda compilation tools, release 13.0, V13.0.88"
        /*0030*/ 	.string	"Build cuda_13.0.r13.0/compiler.36424714_0"
        /*0030*/ 	.string	"-arch sm_100 -m 64 "



//--------------------- .note.nv.cuinfo           --------------------------
	.section	.note.nv.cuinfo,"",@"SHT_NOTE"
	.sectionflags	@"SHF_NOTE_NV_CUINFO"
        /*0018*/ 	.short	0x0002
        /*001a*/ 	.short	0x0064
        /*001c*/ 	.short	0x0082
	.zero		2


//--------------------- .nv.info                  --------------------------
	.section	.nv.info,"",@"SHT_CUDA_INFO"
	.align	4


	//----- nvinfo : EIATTR_REGCOUNT
	.align		4
        /*0000*/ 	.byte	0x04, 0x2f
        /*0002*/ 	.short	(.L_1 - .L_0)
	.align		4
.L_0:
        /*0004*/ 	.word	index@(_Z13copySubmatrixPfS_Piiii)
        /*0008*/ 	.word	0x0000000c


	//----- nvinfo : EIATTR_FRAME_SIZE
	.align		4
.L_1:
        /*000c*/ 	.byte	0x04, 0x11
        /*000e*/ 	.short	(.L_3 - .L_2)
	.align		4
.L_2:
        /*0010*/ 	.word	index@(_Z13copySubmatrixPfS_Piiii)
        /*0014*/ 	.word	0x00000000


	//----- nvinfo : EIATTR_REGCOUNT
	.align		4
.L_3:
        /*0018*/ 	.byte	0x04, 0x2f
        /*001a*/ 	.short	(.L_5 - .L_4)
	.align		4
.L_4:
        /*001c*/ 	.word	index@(_Z11copySubBetaPfS_Pii)
        /*0020*/ 	.word	0x0000000c


	//----- nvinfo : EIATTR_FRAME_SIZE
	.align		4
.L_5:
        /*0024*/ 	.byte	0x04, 0x11
        /*0026*/ 	.short	(.L_7 - .L_6)
	.align		4
.L_6:
        /*0028*/ 	.word	index@(_Z11copySubBetaPfS_Pii)
        /*002c*/ 	.word	0x00000000


	//----- nvinfo : EIATTR_REGCOUNT
	.align		4
.L_7:
        /*0030*/ 	.byte	0x04, 0x2f
        /*0032*/ 	.short	(.L_9 - .L_8)
	.align		4
.L_8:
        /*0034*/ 	.word	index@(_Z13copyunSubBetaPfS_Pii)
        /*0038*/ 	.word	0x0000000a


	//----- nvinfo : EIATTR_FRAME_SIZE
	.align		4
.L_9:
        /*003c*/ 	.byte	0x04, 0x11
        /*003e*/ 	.short	(.L_11 - .L_10)
	.align		4
.L_10:
        /*0040*/ 	.word	index@(_Z13copyunSubBetaPfS_Pii)
        /*0044*/ 	.word	0x00000000


	//----- nvinfo : EIATTR_REGCOUNT
	.align		4
.L_11:
        /*0048*/ 	.byte	0x04, 0x2f
        /*004a*/ 	.short	(.L_13 - .L_12)
	.align		4
.L_12:
        /*004c*/ 	.word	index@(_Z8checkKKTPfPifi)
        /*0050*/ 	.word	0x0000000a


	//----- nvinfo : EIATTR_FRAME_SIZE
	.align		4
.L_13:
        /*0054*/ 	.byte	0x04, 0x11
        /*0056*/ 	.short	(.L_15 - .L_14)
	.align		4
.L_14:
        /*0058*/ 	.word	index@(_Z8checkKKTPfPifi)
        /*005c*/ 	.word	0x00000000


	//----- nvinfo : EIATTR_REGCOUNT
	.align		4
.L_15:
        /*0060*/ 	.byte	0x04, 0x2f
        /*0062*/ 	.short	(.L_17 - .L_16)
	.align		4
.L_16:
        /*0064*/ 	.word	index@(_Z9getKernelPfiS_)
        /*0068*/ 	.word	0x00000008


	//----- nvinfo : EIATTR_FRAME_SIZE
	.align		4
.L_17:
        /*006c*/ 	.byte	0x04, 0x11
        /*006e*/ 	.short	(.L_19 - .L_18)
	.align		4
.L_18:
        /*0070*/ 	.word	index@(_Z9getKernelPfiS_)
        /*0074*/ 	.word	0x00000000


	//----- nvinfo : EIATTR_REGCOUNT
	.align		4
.L_19:
        /*0078*/ 	.byte	0x04, 0x2f
        /*007a*/ 	.short	(.L_21 - .L_20)
	.align		4
.L_20:
        /*007c*/ 	.word	index@(_Z10softKernelPffi)
        /*0080*/ 	.word	0x00000008


	//----- nvinfo : EIATTR_FRAME_SIZE
	.align		4
.L_21:
        /*0084*/ 	.byte	0x04, 0x11
        /*0086*/ 	.short	(.L_23 - .L_22)
	.align		4
.L_22:
        /*0088*/ 	.word	index@(_Z10softKernelPffi)
        /*008c*/ 	.word	0x00000000


	//----- nvinfo : EIATTR_MIN_STACK_SIZE
	.align		4
.L_23:
        /*0090*/ 	.byte	0x04, 0x12
        /*0092*/ 	.short	(.L_25 - .L_24)
	.align		4
.L_24:
        /*0094*/ 	.word	index@(_Z10softKernelPffi)
        /*0098*/ 	.word	0x00000000


	//----- nvinfo : EIATTR_MIN_STACK_SIZE
	.align		4
.L_25:
        /*009c*/ 	.byte	0x04, 0x12
        /*009e*/ 	.short	(.L_27 - .L_26)
	.align		4
.L_26:
        /*00a0*/ 	.word	index@(_Z9getKernelPfiS_)
        /*00a4*/ 	.word	0x00000000


	//----- nvinfo : EIATTR_MIN_STACK_SIZE
	.align		4
.L_27:
        /*00a8*/ 	.byte	0x04, 0x12
        /*00aa*/ 	.short	(.L_29 - .L_28)
	.align		4
.L_28:
        /*00ac*/ 	.word	index@(_Z8checkKKTPfPifi)
        /*00b0*/ 	.word	0x00000000


	//----- nvinfo : EIATTR_MIN_STACK_SIZE
	.align		4
.L_29:
        /*00b4*/ 	.byte	0x04, 0x12
        /*00b6*/ 	.short	(.L_31 - .L_30)
	.align		4
.L_30:
        /*00b8*/ 	.word	index@(_Z13copyunSubBetaPfS_Pii)
        /*00bc*/ 	.word	0x00000000


	//----- nvinfo : EIATTR_MIN_STACK_SIZE
	.align		4
.L_31:
        /*00c0*/ 	.byte	0x04, 0x12
        /*00c2*/ 	.short	(.L_33 - .L_32)
	.align		4
.L_32:
        /*00c4*/ 	.word	index@(_Z11copySubBetaPfS_Pii)
        /*00c8*/ 	.word	0x00000000


	//----- nvinfo : EIATTR_MIN_STACK_SIZE
	.align		4
.L_33:
        /*00cc*/ 	.byte	0x04, 0x12
        /*00ce*/ 	.short	(.L_35 - .L_34)
	.align		4
.L_34:
        /*00d0*/ 	.word	index@(_Z13copySubmatrixPfS_Piiii)
        /*00d4*/ 	.word	0x00000000
.L_35:


//--------------------- .nv.compat                --------------------------
	.section	.nv.compat,"",@"SHT_CUDA_COMPAT_INFO"
	.align	4
        /*0000*/ 	.byte	0x02, 0x09, 0x00, 0x00, 0x02, 0x02, 0x01, 0x00, 0x02, 0x05, 0x05, 0x00, 0x03, 0x07, 0x01, 0x01
        /*0010*/ 	.byte	0x02, 0x03, 0x00, 0x00, 0x02, 0x06, 0x01, 0x00, 0x04, 0x0b, 0x08, 0x00, 0x09, 0x00, 0x00, 0x00
        /*0020*/ 	.byte	0x00, 0x00, 0x00, 0x00


//--------------------- .nv.info._Z10softKernelPffi --------------------------
	.section	.nv.info._Z10softKernelPffi,"",@"SHT_CUDA_INFO"
	.sectionflags	@""
	.align	4


	//----- nvinfo : EIATTR_CUDA_API_VERSION
	.align		4
        /*0000*/ 	.byte	0x04, 0x37
        /*0002*/ 	.short	(.L_37 - .L_36)
.L_36:
        /*0004*/ 	.word	0x00000082


	//----- nvinfo : EIATTR_KPARAM_INFO
	.align		4
.L_37:
        /*0008*/ 	.byte	0x04, 0x17
        /*000a*/ 	.short	(.L_39 - .L_38)
.L_38:
        /*000c*/ 	.word	0x00000000
        /*0010*/ 	.short	0x0002
        /*0012*/ 	.short	0x000c
        /*0014*/ 	.byte	0x00, 0xf0, 0x11, 0x00


	//----- nvinfo : EIATTR_KPARAM_INFO
	.align		4
.L_39:
        /*0018*/ 	.byte	0x04, 0x17
        /*001a*/ 	.short	(.L_41 - .L_40)
.L_40:
        /*001c*/ 	.word	0x00000000
        /*0020*/ 	.short	0x0001
        /*0022*/ 	.short	0x0008
        /*0024*/ 	.byte	0x00, 0xf0, 0x11, 0x00


	//----- nvinfo : EIATTR_KPARAM_INFO
	.align		4
.L_41:
        /*0028*/ 	.byte	0x04, 0x17
        /*002a*/ 	.short	(.L_43 - .L_42)
.L_42:
        /*002c*/ 	.word	0x00000000
        /*0030*/ 	.short	0x0000
        /*0032*/ 	.short	0x0000
        /*0034*/ 	.byte	0x00, 0xf5, 0x21, 0x00


	//----- nvinfo : EIATTR_SPARSE_MMA_MASK
	.align		4
.L_43:
        /*0038*/ 	.byte	0x03, 0x50
        /*003a*/ 	.short	0x0000


	//----- nvinfo : EIATTR_MAXREG_COUNT
	.align		4
        /*003c*/ 	.byte	0x03, 0x1b
        /*003e*/ 	.short	0x00ff


	//----- nvinfo : EIATTR_MERCURY_ISA_VERSION
	.align		4
        /*0040*/ 	.byte	0x03, 0x5f
        /*0042*/ 	.short	0x0101


	//----- nvinfo : EIATTR_VRC_CTA_INIT_COUNT
	.align		4
        /*0044*/ 	.byte	0x02, 0x4a
	.zero		1
	.zero		1


	//----- nvinfo : EIATTR_EXIT_INSTR_OFFSETS
	.align		4
        /*0048*/ 	.byte	0x04, 0x1c
        /*004a*/ 	.short	(.L_45 - .L_44)


	//   ....[0]....
.L_44:
        /*004c*/ 	.word	0x00000070


	//   ....[1]....
        /*0050*/ 	.word	0x00000100


	//   ....[2]....
        /*0054*/ 	.word	0x00000140


	//   ....[3]....
        /*0058*/ 	.word	0x00000160


	//   ....[4]....
        /*005c*/ 	.word	0x00000190


	//----- nvinfo : EIATTR_CBANK_PARAM_SIZE
	.align		4
.L_45:
        /*0060*/ 	.byte	0x03, 0x19
        /*0062*/ 	.short	0x0010


	//----- nvinfo : EIATTR_PARAM_CBANK
	.align		4
        /*0064*/ 	.byte	0x04, 0x0a
        /*0066*/ 	.short	(.L_47 - .L_46)
	.align		4
.L_46:
        /*0068*/ 	.word	index@(.nv.constant0._Z10softKernelPffi)
        /*006c*/ 	.short	0x0380
        /*006e*/ 	.short	0x0010


	//----- nvinfo : EIATTR_SW_WAR
	.align		4
.L_47:
        /*0070*/ 	.byte	0x04, 0x36
        /*0072*/ 	.short	(.L_49 - .L_48)
.L_48:
        /*0074*/ 	.word	0x00000008
.L_49:


//--------------------- .nv.info._Z9getKernelPfiS_ --------------------------
	.section	.nv.info._Z9getKernelPfiS_,"",@"SHT_CUDA_INFO"
	.sectionflags	@""
	.align	4


	//----- nvinfo : EIATTR_CUDA_API_VERSION
	.align		4
        /*0000*/ 	.byte	0x04, 0x37
        /*0002*/ 	.short	(.L_51 - .L_50)
.L_50:
        /*0004*/ 	.word	0x00000082


	//----- nvinfo : EIATTR_KPARAM_INFO
	.align		4
.L_51:
        /*0008*/ 	.byte	0x04, 0x17
        /*000a*/ 	.short	(.L_53 - .L_52)
.L_52:
        /*000c*/ 	.word	0x00000000
        /*0010*/ 	.short	0x0002
        /*0012*/ 	.short	0x0010
        /*0014*/ 	.byte	0x00, 0xf5, 0x21, 0x00


	//----- nvinfo : EIATTR_KPARAM_INFO
	.align		4
.L_53:
        /*0018*/ 	.byte	0x04, 0x17
        /*001a*/ 	.short	(.L_55 - .L_54)
.L_54:
        /*001c*/ 	.word	0x00000000
        /*0020*/ 	.short	0x0001
        /*0022*/ 	.short	0x0008
        /*0024*/ 	.byte	0x00, 0xf0, 0x11, 0x00


	//----- nvinfo : EIATTR_KPARAM_INFO
	.align		4
.L_55:
        /*0028*/ 	.byte	0x04, 0x17
        /*002a*/ 	.short	(.L_57 - .L_56)
.L_56:
        /*002c*/ 	.word	0x00000000
        /*0030*/ 	.short	0x0000
        /*0032*/ 	.short	0x0000
        /*0034*/ 	.byte	0x00, 0xf5, 0x21, 0x00


	//----- nvinfo : EIATTR_SPARSE_MMA_MASK
	.align		4
.L_57:
        /*0038*/ 	.byte	0x03, 0x50
        /*003a*/ 	.short	0x0000


	//----- nvinfo : EIATTR_MAXREG_COUNT
	.align		4
        /*003c*/ 	.byte	0x03, 0x1b
        /*003e*/ 	.short	0x00ff


	//----- nvinfo : EIATTR_MERCURY_ISA_VERSION
	.align		4
        /*0040*/ 	.byte	0x03, 0x5f
        /*0042*/ 	.short	0x0101


	//----- nvinfo : EIATTR_VRC_CTA_INIT_COUNT
	.align		4
        /*0044*/ 	.byte	0x02, 0x4a
	.zero		1
	.zero		1


	//----- nvinfo : EIATTR_EXIT_INSTR_OFFSETS
	.align		4
        /*0048*/ 	.byte	0x04, 0x1c
        /*004a*/ 	.short	(.L_59 - .L_58)


	//   ....[0]....
.L_58:
        /*004c*/ 	.word	0x00000080


	//----- nvinfo : EIATTR_CBANK_PARAM_SIZE
	.align		4
.L_59:
        /*0050*/ 	.byte	0x03, 0x19
        /*0052*/ 	.short	0x0018


	//----- nvinfo : EIATTR_PARAM_CBANK
	.align		4
        /*0054*/ 	.byte	0x04, 0x0a
        /*0056*/ 	.short	(.L_61 - .L_60)
	.align		4
.L_60:
        /*0058*/ 	.word	index@(.nv.constant0._Z9getKernelPfiS_)
        /*005c*/ 	.short	0x0380
        /*005e*/ 	.short	0x0018


	//----- nvinfo : EIATTR_SW_WAR
	.align		4
.L_61:
        /*0060*/ 	.byte	0x04, 0x36
        /*0062*/ 	.short	(.L_63 - .L_62)
.L_62:
        /*0064*/ 	.word	0x00000008
.L_63:


//--------------------- .nv.info._Z8checkKKTPfPifi --------------------------
	.section	.nv.info._Z8checkKKTPfPifi,"",@"SHT_CUDA_INFO"
	.sectionflags	@""
	.align	4


	//----- nvinfo : EIATTR_CUDA_API_VERSION
	.align		4
        /*0000*/ 	.byte	0x04, 0x37
        /*0002*/ 	.short	(.L_65 - .L_64)
.L_64:
        /*0004*/ 	.word	0x00000082


	//----- nvinfo : EIATTR_KPARAM_INFO
	.align		4
.L_65:
        /*0008*/ 	.byte	0x04, 0x17
        /*000a*/ 	.short	(.L_67 - .L_66)
.L_66:
        /*000c*/ 	.word	0x00000000
        /*0010*/ 	.short	0x0003
        /*0012*/ 	.short	0x0014
        /*0014*/ 	.byte	0x00, 0xf0, 0x11, 0x00


	//----- nvinfo : EIATTR_KPARAM_INFO
	.align		4
.L_67:
        /*0018*/ 	.byte	0x04, 0x17
        /*001a*/ 	.short	(.L_69 - .L_68)
.L_68:
        /*001c*/ 	.word	0x00000000
        /*0020*/ 	.short	0x0002
        /*0022*/ 	.short	0x0010
        /*0024*/ 	.byte	0x00, 0xf0, 0x11, 0x00


	//----- nvinfo : EIATTR_KPARAM_INFO
	.align		4
.L_69:
        /*0028*/ 	.byte	0x04, 0x17
        /*002a*/ 	.short	(.L_71 - .L_70)
.L_70:
        /*002c*/ 	.word	0x00000000
        /*0030*/ 	.short	0x0001
        /*0032*/ 	.short	0x0008
        /*0034*/ 	.byte	0x00, 0xf5, 0x21, 0x00


	//----- nvinfo : EIATTR_KPARAM_INFO
	.align		4
.L_71:
        /*0038*/ 	.byte	0x04, 0x17
        /*003a*/ 	.short	(.L_73 - .L_72)
.L_72:
        /*003c*/ 	.word	0x00000000
        /*0040*/ 	.short	0x0000
        /*0042*/ 	.short	0x0000
        /*0044*/ 	.byte	0x00, 0xf5, 0x21, 0x00


	//----- nvinfo : EIATTR_SPARSE_MMA_MASK
	.align		4
.L_73:
        /*0048*/ 	.byte	0x03, 0x50
        /*004a*/ 	.short	0x0000


	//----- nvinfo : EIATTR_MAXREG_COUNT
	.align		4
        /*004c*/ 	.byte	0x03, 0x1b
        /*004e*/ 	.short	0x00ff


	//----- nvinfo : EIATTR_MERCURY_ISA_VERSION
	.align		4
        /*0050*/ 	.byte	0x03, 0x5f
        /*0052*/ 	.short	0x0101


	//----- nvinfo : EIATTR_VRC_CTA_INIT_COUNT
	.align		4
        /*0054*/ 	.byte	0x02, 0x4a
	.zero		1
	.zero		1


	//----- nvinfo : EIATTR_EXIT_INSTR_OFFSETS
	.align		4
        /*0058*/ 	.byte	0x04, 0x1c
        /*005a*/ 	.short	(.L_75 - .L_74)


	//   ....[0]....
.L_74:
        /*005c*/ 	.word	0x00000070


	//   ....[1]....
        /*0060*/ 	.word	0x000000f0


	//   ....[2]....
        /*0064*/ 	.word	0x00000140


	//----- nvinfo : EIATTR_CBANK_PARAM_SIZE
	.align		4
.L_75:
        /*0068*/ 	.byte	0x03, 0x19
        /*006a*/ 	.short	0x0018


	//----- nvinfo : EIATTR_PARAM_CBANK
	.align		4
        /*006c*/ 	.byte	0x04, 0x0a
        /*006e*/ 	.short	(.L_77 - .L_76)
	.align		4
.L_76:
        /*0070*/ 	.word	index@(.nv.constant0._Z8checkKKTPfPifi)
        /*0074*/ 	.short	0x0380
        /*0076*/ 	.short	0x0018


	//----- nvinfo : EIATTR_SW_WAR
	.align		4
.L_77:
        /*0078*/ 	.byte	0x04, 0x36
        /*007a*/ 	.short	(.L_79 - .L_78)
.L_78:
        /*007c*/ 	.word	0x00000008
.L_79:


//--------------------- .nv.info._Z13copyunSubBetaPfS_Pii --------------------------
	.section	.nv.info._Z13copyunSubBetaPfS_Pii,"",@"SHT_CUDA_INFO"
	.sectionflags	@""
	.align	4


	//----- nvinfo : EIATTR_CUDA_API_VERSION
	.align		4
        /*0000*/ 	.byte	0x04, 0x37
        /*0002*/ 	.short	(.L_81 - .L_80)
.L_80:
        /*0004*/ 	.word	0x00000082


	//----- nvinfo : EIATTR_KPARAM_INFO
	.align		4
.L_81:
        /*0008*/ 	.byte	0x04, 0x17
        /*000a*/ 	.short	(.L_83 - .L_82)
.L_82:
        /*000c*/ 	.word	0x00000000
        /*0010*/ 	.short	0x0003
        /*0012*/ 	.short	0x0018
        /*0014*/ 	.byte	0x00, 0xf0, 0x11, 0x00


	//----- nvinfo : EIATTR_KPARAM_INFO
	.align		4
.L_83:
        /*0018*/ 	.byte	0x04, 0x17
        /*001a*/ 	.short	(.L_85 - .L_84)
.L_84:
        /*001c*/ 	.word	0x00000000
        /*0020*/ 	.short	0x0002
        /*0022*/ 	.short	0x0010
        /*0024*/ 	.byte	0x00, 0xf5, 0x21, 0x00


	//----- nvinfo : EIATTR_KPARAM_INFO
	.align		4
.L_85:
        /*0028*/ 	.byte	0x04, 0x17
        /*002a*/ 	.short	(.L_87 - .L_86)
.L_86:
        /*002c*/ 	.word	0x00000000
        /*0030*/ 	.short	0x0001
        /*0032*/ 	.short	0x0008
        /*0034*/ 	.byte	0x00, 0xf5, 0x21, 0x00


	//----- nvinfo : EIATTR_KPARAM_INFO
	.align		4
.L_87:
        /*0038*/ 	.byte	0x04, 0x17
        /*003a*/ 	.short	(.L_89 - .L_88)
.L_88:
        /*003c*/ 	.word	0x00000000
        /*0040*/ 	.short	0x0000
        /*0042*/ 	.short	0x0000
        /*0044*/ 	.byte	0x00, 0xf5, 0x21, 0x00


	//----- nvinfo : EIATTR_SPARSE_MMA_MASK
	.align		4
.L_89:
        /*0048*/ 	.byte	0x03, 0x50
        /*004a*/ 	.short	0x0000


	//----- nvinfo : EIATTR_MAXREG_COUNT
	.align		4
        /*004c*/ 	.byte	0x03, 0x1b
        /*004e*/ 	.short	0x00ff


	//----- nvinfo : EIATTR_MERCURY_ISA_VERSION
	.align		4
        /*0050*/ 	.byte	0x03, 0x5f
        /*0052*/ 	.short	0x0101


	//----- nvinfo : EIATTR_VRC_CTA_INIT_COUNT
	.align		4
        /*0054*/ 	.byte	0x02, 0x4a
	.zero		1
	.zero		1


	//----- nvinfo : EIATTR_EXIT_INSTR_OFFSETS
	.align		4
        /*0058*/ 	.byte	0x04, 0x1c
        /*005a*/ 	.short	(.L_91 - .L_90)


	//   ....[0]....
.L_90:
        /*005c*/ 	.word	0x00000070


	//   ....[1]....
        /*0060*/ 	.word	0x00000120


	//----- nvinfo : EIATTR_CBANK_PARAM_SIZE
	.align		4
.L_91:
        /*0064*/ 	.byte	0x03, 0x19
        /*0066*/ 	.short	0x001c


	//----- nvinfo : EIATTR_PARAM_CBANK
	.align		4
        /*0068*/ 	.byte	0x04, 0x0a
        /*006a*/ 	.short	(.L_93 - .L_92)
	.align		4
.L_92:
        /*006c*/ 	.word	index@(.nv.constant0._Z13copyunSubBetaPfS_Pii)
        /*0070*/ 	.short	0x0380
        /*0072*/ 	.short	0x001c


	//----- nvinfo : EIATTR_SW_WAR
	.align		4
.L_93:
        /*0074*/ 	.byte	0x04, 0x36
        /*0076*/ 	.short	(.L_95 - .L_94)
.L_94:
        /*0078*/ 	.word	0x00000008
.L_95:


//--------------------- .nv.info._Z11copySubBetaPfS_Pii --------------------------
	.section	.nv.info._Z11copySubBetaPfS_Pii,"",@"SHT_CUDA_INFO"
	.sectionflags	@""
	.align	4


	//----- nvinfo : EIATTR_CUDA_API_VERSION
	.align		4
        /*0000*/ 	.byte	0x04, 0x37
        /*0002*/ 	.short	(.L_97 - .L_96)
.L_96:
        /*0004*/ 	.word	0x00000082


	//----- nvinfo : EIATTR_KPARAM_INFO
	.align		4
.L_97:
        /*0008*/ 	.byte	0x04, 0x17
        /*000a*/ 	.short	(.L_99 - .L_98)
.L_98:
        /*000c*/ 	.word	0x00000000
        /*0010*/ 	.short	0x0003
        /*0012*/ 	.short	0x0018
        /*0014*/ 	.byte	0x00, 0xf0, 0x11, 0x00


	//----- nvinfo : EIATTR_KPARAM_INFO
	.align		4
.L_99:
        /*0018*/ 	.byte	0x04, 0x17
        /*001a*/ 	.short	(.L_101 - .L_100)
.L_100:
        /*001c*/ 	.word	0x00000000
        /*0020*/ 	.short	0x0002
        /*0022*/ 	.short	0x0010
        /*0024*/ 	.byte	0x00, 0xf5, 0x21, 0x00


	//----- nvinfo : EIATTR_KPARAM_INFO
	.align		4
.L_101:
        /*0028*/ 	.byte	0x04, 0x17
        /*002a*/ 	.short	(.L_103 - .L_102)
.L_102:
        /*002c*/ 	.word	0x00000000
        /*0030*/ 	.short	0x0001
        /*0032*/ 	.short	0x0008
        /*0034*/ 	.byte	0x00, 0xf5, 0x21, 0x00


	//----- nvinfo : EIATTR_KPARAM_INFO
	.align		4
.L_103:
        /*0038*/ 	.byte	0x04, 0x17
        /*003a*/ 	.short	(.L_105 - .L_104)
.L_104:
        /*003c*/ 	.word	0x00000000
        /*0040*/ 	.short	0x0000
        /*0042*/ 	.short	0x0000
        /*0044*/ 	.byte	0x00, 0xf5, 0x21, 0x00


	//----- nvinfo : EIATTR_SPARSE_MMA_MASK
	.align		4
.L_105:
        /*0048*/ 	.byte	0x03, 0x50
        /*004a*/ 	.short	0x0000


	//----- nvinfo : EIATTR_MAXREG_COUNT
	.align		4
        /*004c*/ 	.byte	0x03, 0x1b
        /*004e*/ 	.short	0x00ff


	//----- nvinfo : EIATTR_MERCURY_ISA_VERSION
	.align		4
        /*0050*/ 	.byte	0x03, 0x5f
        /*0052*/ 	.short	0x0101


	//----- nvinfo : EIATTR_VRC_CTA_INIT_COUNT
	.align		4
        /*0054*/ 	.byte	0x02, 0x4a
	.zero		1
	.zero		1


	//----- nvinfo : EIATTR_EXIT_INSTR_OFFSETS
	.align		4
        /*0058*/ 	.byte	0x04, 0x1c
        /*005a*/ 	.short	(.L_107 - .L_106)


	//   ....[0]....
.L_106:
        /*005c*/ 	.word	0x00000070


	//   ....[1]....
        /*0060*/ 	.word	0x00000120


	//----- nvinfo : EIATTR_CBANK_PARAM_SIZE
	.align		4
.L_107:
        /*0064*/ 	.byte	0x03, 0x19
        /*0066*/ 	.short	0x001c


	//----- nvinfo : EIATTR_PARAM_CBANK
	.align		4
        /*0068*/ 	.byte	0x04, 0x0a
        /*006a*/ 	.short	(.L_109 - .L_108)
	.align		4
.L_108:
        /*006c*/ 	.word	index@(.nv.constant0._Z11copySubBetaPfS_Pii)
        /*0070*/ 	.short	0x0380
        /*0072*/ 	.short	0x001c


	//----- nvinfo : EIATTR_SW_WAR
	.align		4
.L_109:
        /*0074*/ 	.byte	0x04, 0x36
        /*0076*/ 	.short	(.L_111 - .L_110)
.L_110:
        /*0078*/ 	.word	0x00000008
.L_111:


//--------------------- .nv.info._Z13copySubmatrixPfS_Piiii --------------------------
	.section	.nv.info._Z13copySubmatrixPfS_Piiii,"",@"SHT_CUDA_INFO"
	.sectionflags	@""
	.align	4


	//----- nvinfo : EIATTR_CUDA_API_VERSION
	.align		4
        /*0000*/ 	.byte	0x04, 0x37
        /*0002*/ 	.short	(.L_113 - .L_112)
.L_112:
        /*0004*/ 	.word	0x00000082


	//----- nvinfo : EIATTR_KPARAM_INFO
	.align		4
.L_113:
        /*0008*/ 	.byte	0x04, 0x17
        /*000a*/ 	.short	(.L_115 - .L_114)
.L_114:
        /*000c*/ 	.word	0x00000000
        /*0010*/ 	.short	0x0005
        /*0012*/ 	.short	0x0020
        /*0014*/ 	.byte	0x00, 0xf0, 0x11, 0x00


	//----- nvinfo : EIATTR_KPARAM_INFO
	.align		4
.L_115:
        /*0018*/ 	.byte	0x04, 0x17
        /*001a*/ 	.short	(.L_117 - .L_116)
.L_116:
        /*001c*/ 	.word	0x00000000
        /*0020*/ 	.short	0x0004
        /*0022*/ 	.short	0x001c
        /*0024*/ 	.byte	0x00, 0xf0, 0x11, 0x00


	//----- nvinfo : EIATTR_KPARAM_INFO
	.align		4
.L_117:
        /*0028*/ 	.byte	0x04, 0x17
        /*002a*/ 	.short	(.L_119 - .L_118)
.L_118:
        /*002c*/ 	.word	0x00000000
        /*0030*/ 	.short	0x0003
        /*0032*/ 	.short	0x0018
        /*0034*/ 	.byte	0x00, 0xf0, 0x11, 0x00


	//----- nvinfo : EIATTR_KPARAM_INFO
	.align		4
.L_119:
        /*0038*/ 	.byte	0x04, 0x17
        /*003a*/ 	.short	(.L_121 - .L_120)
.L_120:
        /*003c*/ 	.word	0x00000000
        /*0040*/ 	.short	0x0002
        /*0042*/ 	.short	0x0010
        /*0044*/ 	.byte	0x00, 0xf5, 0x21, 0x00


	//----- nvinfo : EIATTR_KPARAM_INFO
	.align		4
.L_121:
        /*0048*/ 	.byte	0x04, 0x17
        /*004a*/ 	.short	(.L_123 - .L_122)
.L_122:
        /*004c*/ 	.word	0x00000000
        /*0050*/ 	.short	0x0001
        /*0052*/ 	.short	0x0008
        /*0054*/ 	.byte	0x00, 0xf5, 0x21, 0x00


	//----- nvinfo : EIATTR_KPARAM_INFO
	.align		4
.L_123:
        /*0058*/ 	.byte	0x04, 0x17
        /*005a*/ 	.short	(.L_125 - .L_124)
.L_124:
        /*005c*/ 	.word	0x00000000
        /*0060*/ 	.short	0x0000
        /*0062*/ 	.short	0x0000
        /*0064*/ 	.byte	0x00, 0xf5, 0x21, 0x00


	//----- nvinfo : EIATTR_SPARSE_MMA_MASK
	.align		4
.L_125:
        /*0068*/ 	.byte	0x03, 0x50
        /*006a*/ 	.short	0x0000


	//----- nvinfo : EIATTR_MAXREG_COUNT
	.align		4
        /*006c*/ 	.byte	0x03, 0x1b
        /*006e*/ 	.short	0x00ff


	//----- nvinfo : EIATTR_MERCURY_ISA_VERSION
	.align		4
        /*0070*/ 	.byte	0x03, 0x5f
        /*0072*/ 	.short	0x0101


	//----- nvinfo : EIATTR_VRC_CTA_INIT_COUNT
	.align		4
        /*0074*/ 	.byte	0x02, 0x4a
	.zero		1
	.zero		1


	//----- nvinfo : EIATTR_EXIT_INSTR_OFFSETS
	.align		4
        /*0078*/ 	.byte	0x04, 0x1c
        /*007a*/ 	.short	(.L_127 - .L_126)


	//   ....[0]....
.L_126:
        /*007c*/ 	.word	0x00000080


	//   ....[1]....
        /*0080*/ 	.word	0x000002e0


	//----- nvinfo : EIATTR_CBANK_PARAM_SIZE
	.align		4
.L_127:
        /*0084*/ 	.byte	0x03, 0x19
        /*0086*/ 	.short	0x0024


	//----- nvinfo : EIATTR_PARAM_CBANK
	.align		4
        /*0088*/ 	.byte	0x04, 0x0a
        /*008a*/ 	.short	(.L_129 - .L_128)
	.align		4
.L_128:
        /*008c*/ 	.word	index@(.nv.constant0._Z13copySubmatrixPfS_Piiii)
        /*0090*/ 	.short	0x0380
        /*0092*/ 	.short	0x0024


	//----- nvinfo : EIATTR_SW_WAR
	.align		4
.L_129:
        /*0094*/ 	.byte	0x04, 0x36
        /*0096*/ 	.short	(.L_131 - .L_130)
.L_130:
        /*0098*/ 	.word	0x00000008
.L_131:


//--------------------- .nv.callgraph             --------------------------
	.section	.nv.callgraph,"",@"SHT_CUDA_CALLGRAPH"
	.align	4
	.sectionentsize	8
	.align		4
        /*0000*/ 	.word	0x00000000
	.align		4
        /*0004*/ 	.word	0xffffffff
	.align		4
        /*0008*/ 	.word	0x00000000
	.align		4
        /*000c*/ 	.word	0xfffffffe
	.align		4
        /*0010*/ 	.word	0x00000000
	.align		4
        /*0014*/ 	.word	0xfffffffd
	.align		4
        /*0018*/ 	.word	0x00000000
	.align		4
        /*001c*/ 	.word	0xfffffffc


//--------------------- .text._Z10softKernelPffi  --------------------------
	.section	.text._Z10softKernelPffi,"ax",@progbits
	.align	128
        .global         _Z10softKernelPffi
        .type           _Z10softKernelPffi,@function
        .size           _Z10softKernelPffi,(.L_x_6 - _Z10softKernelPffi)
        .other          _Z10softKernelPffi,@"STO_CUDA_ENTRY STV_DEFAULT"
_Z10softKernelPffi:
.text._Z10softKernelPffi:
[----:B------:R-:W-:Y:S01]  /*0000*/  LDC R1, c[0x0][0x37c] ;  /* 0x0000df00ff017b82 */ /* 0x000fe20000000800 */
[----:B------:R-:W0:Y:S01]  /*0010*/  S2R R5, SR_TID.X ;  /* 0x0000000000057919 */ /* 0x000e220000002100 */
[----:B------:R-:W0:Y:S01]  /*0020*/  LDCU UR4, c[0x0][0x360] ;  /* 0x00006c00ff0477ac */ /* 0x000e220008000800 */
[----:B------:R-:W0:Y:S01]  /*0030*/  S2R R0, SR_CTAID.X ;  /* 0x0000000000007919 */ /* 0x000e220000002500 */
[----:B------:R-:W1:Y:S01]  /*0040*/  LDCU UR5, c[0x0][0x38c] ;  /* 0x00007180ff0577ac */ /* 0x000e620008000800 */
[----:B0-----:R-:W-:-:S05]  /*0050*/  IMAD R5, R0, UR4, R5 ;  /* 0x0000000400057c24 */ /* 0x001fca000f8e0205 */
[----:B-1----:R-:W-:-:S13]  /*0060*/  ISETP.GE.AND P0, PT, R5, UR5, PT ;  /* 0x0000000505007c0c */ /* 0x002fda000bf06270 */
[----:B------:R-:W-:Y:S05]  /*0070*/  @P0 EXIT ;  /* 0x000000000000094d */ /* 0x000fea0003800000 */
[----:B------:R-:W0:Y:S01]  /*0080*/  LDC.64 R2, c[0x0][0x380] ;  /* 0x0000e000ff027b82 */ /* 0x000e220000000a00 */
[----:B------:R-:W1:Y:S01]  /*0090*/  LDCU.64 UR4, c[0x0][0x358] ;  /* 0x00006b00ff0477ac */ /* 0x000e620008000a00 */
[----:B------:R-:W2:Y:S01]  /*00a0*/  LDCU UR6, c[0x0][0x388] ;  /* 0x00007100ff0677ac */ /* 0x000ea20008000800 */
[----:B0-----:R-:W-:-:S05]  /*00b0*/  IMAD.WIDE R2, R5, 0x4, R2 ;  /* 0x0000000405027825 */ /* 0x001fca00078e0202 */
[----:B-1----:R-:W2:Y:S02]  /*00c0*/  LDG.E R0, desc[UR4][R2.64] ;  /* 0x0000000402007981 */ /* 0x002ea4000c1e1900 */
[----:B--2---:R-:W-:-:S04]  /*00d0*/  FSETP.GEU.AND P0, PT, R0, UR6, PT ;  /* 0x0000000600007c0b */ /* 0x004fc8000bf0e000 */
[----:B------:R-:W-:-:S13]  /*00e0*/  FSETP.LEU.OR P0, PT, R0, -UR6, P0 ;  /* 0x8000000600007c0b */ /* 0x000fda000870b400 */
[----:B------:R0:W-:Y:S01]  /*00f0*/  @!P0 STG.E desc[UR4][R2.64], RZ ;  /* 0x000000ff02008986 */ /* 0x0001e2000c101904 */
[----:B------:R-:W-:Y:S05]  /*0100*/  @!P0 EXIT ;  /* 0x000000000000894d */ /* 0x000fea0003800000 */
[----:B------:R-:W-:-:S13]  /*0110*/  FSETP.GT.AND P0, PT, R0, UR6, PT ;  /* 0x0000000600007c0b */ /* 0x000fda000bf04000 */
[----:B------:R-:W-:-:S05]  /*0120*/  @P0 FADD R5, R0, -UR6 ;  /* 0x8000000600050e21 */ /* 0x000fca0008000000 */
[----:B------:R1:W-:Y:S01]  /*0130*/  @P0 STG.E desc[UR4][R2.64], R5 ;  /* 0x0000000502000986 */ /* 0x0003e2000c101904 */
[----:B------:R-:W-:Y:S05]  /*0140*/  @P0 EXIT ;  /* 0x000000000000094d */ /* 0x000fea0003800000 */
[----:B------:R-:W-:-:S13]  /*0150*/  FSETP.GEU.AND P0, PT, R0, -UR6, PT ;  /* 0x8000000600007c0b */ /* 0x000fda000bf0e000 */
[----:B------:R-:W-:Y:S05]  /*0160*/  @P0 EXIT ;  /* 0x000000000000094d */ /* 0x000fea0003800000 */
[----:B-1----:R-:W-:-:S05]  /*0170*/  FADD R5, R0, UR6 ;  /* 0x0000000600057e21 */ /* 0x002fca0008000000 */
[----:B------:R-:W-:Y:S01]  /*0180*/  STG.E desc[UR4][R2.64], R5 ;  /* 0x0000000502007986 */ /* 0x000fe2000c101904 */
[----:B------:R-:W-:Y:S05]  /*0190*/  EXIT ;  /* 0x000000000000794d */ /* 0x000fea0003800000 */
.L_x_0:
[----:B------:R-:W-:-:S00]  /*01a0*/  BRA `(.L_x_0) ;  /* 0xfffffffc00fc7947 */ /* 0x000fc0000383ffff */
[----:B------:R-:W-:-:S00]  /*01b0*/  NOP ;  /* 0x0000000000007918 */ /* 0x000fc00000000000 */
        /* <DEDUP_REMOVED lines=12> */
.L_x_6:


//--------------------- .text._Z9getKernelPfiS_   --------------------------
	.section	.text._Z9getKernelPfiS_,"ax",@progbits
	.align	128
        .global         _Z9getKernelPfiS_
        .type           _Z9getKernelPfiS_,@function
        .size           _Z9getKernelPfiS_,(.L_x_7 - _Z9getKernelPfiS_)
        .other          _Z9getKernelPfiS_,@"STO_CUDA_ENTRY STV_DEFAULT"
_Z9getKernelPfiS_:
.text._Z9getKernelPfiS_:
[----:B------:R-:W-:Y:S08]  /*0000*/  LDC R1, c[0x0][0x37c] ;  /* 0x0000df00ff017b82 */ /* 0x000ff00000000800 */
[----:B------:R-:W0:Y:S01]  /*0010*/  LDC R5, c[0x0][0x388] ;  /* 0x0000e200ff057b82 */ /* 0x000e220000000800 */
[----:B------:R-:W1:Y:S07]  /*0020*/  LDCU.64 UR4, c[0x0][0x358] ;  /* 0x00006b00ff0477ac */ /* 0x000e6e0008000a00 */
[----:B------:R-:W0:Y:S02]  /*0030*/  LDC.64 R2, c[0x0][0x380] ;  /* 0x0000e000ff027b82 */ /* 0x000e240000000a00 */
[----:B0-----:R-:W-:-:S06]  /*0040*/  IMAD.WIDE R2, R5, 0x4, R2 ;  /* 0x0000000405027825 */ /* 0x001fcc00078e0202 */
[----:B-1----:R-:W2:Y:S01]  /*0050*/  LDG.E R3, desc[UR4][R2.64] ;  /* 0x0000000402037981 */ /* 0x002ea2000c1e1900 */
[----:B------:R-:W2:Y:S03]  /*0060*/  LDC.64 R4, c[0x0][0x390] ;  /* 0x0000e400ff047b82 */ /* 0x000ea60000000a00 */
[----:B--2---:R-:W-:Y:S01]  /*0070*/  STG.E desc[UR4][R4.64], R3 ;  /* 0x0000000304007986 */ /* 0x004fe2000c101904 */
[----:B------:R-:W-:Y:S05]  /*0080*/  EXIT ;  /* 0x000000000000794d */ /* 0x000fea0003800000 */
.L_x_1:
        /* <DEDUP_REMOVED lines=15> */
.L_x_7:


//--------------------- .text._Z8checkKKTPfPifi   --------------------------
	.section	.text._Z8checkKKTPfPifi,"ax",@progbits
	.align	128
        .global         _Z8checkKKTPfPifi
        .type           _Z8checkKKTPfPifi,@function
        .size           _Z8checkKKTPfPifi,(.L_x_8 - _Z8checkKKTPfPifi)
        .other          _Z8checkKKTPfPifi,@"STO_CUDA_ENTRY STV_DEFAULT"
_Z8checkKKTPfPifi:
.text._Z8checkKKTPfPifi:
        /* <DEDUP_REMOVED lines=11> */
[----:B0-----:R-:W-:-:S06]  /*00b0*/  IMAD.WIDE R2, R5, 0x4, R2 ;  /* 0x0000000405027825 */ /* 0x001fcc00078e0202 */
[----:B-1----:R-:W2:Y:S02]  /*00c0*/  LDG.E R2, desc[UR4][R2.64] ;  /* 0x0000000402027981 */ /* 0x002ea4000c1e1900 */
[C---:B--2---:R-:W-:Y:S02]  /*00d0*/  FSETP.GT.AND P0, PT, R2.reuse, UR6, PT ;  /* 0x0000000602007c0b */ /* 0x044fe4000bf04000 */
[----:B------:R-:W-:-:S13]  /*00e0*/  FSETP.GEU.AND P1, PT, R2, -UR6, PT ;  /* 0x8000000602007c0b */ /* 0x000fda000bf2e000 */
[----:B------:R-:W-:Y:S05]  /*00f0*/  @!P0 EXIT P1 ;  /* 0x000000000000894d */ /* 0x000fea0000800000 */
[----:B------:R-:W0:Y:S01]  /*0100*/  LDC.64 R2, c[0x0][0x388] ;  /* 0x0000e200ff027b82 */ /* 0x000e220000000a00 */
[----:B------:R-:W-:Y:S02]  /*0110*/  HFMA2 R7, -RZ, RZ, 0, 5.9604644775390625e-08 ;  /* 0x00000001ff077431 */ /* 0x000fe400000001ff */
[----:B0-----:R-:W-:-:S05]  /*0120*/  IMAD.WIDE R2, R5, 0x4, R2 ;  /* 0x0000000405027825 */ /* 0x001fca00078e0202 */
[----:B------:R-:W-:Y:S01]  /*0130*/  STG.E desc[UR4][R2.64], R7 ;  /* 0x0000000702007986 */ /* 0x000fe2000c101904 */
[----:B------:R-:W-:Y:S05]  /*0140*/  EXIT ;  /* 0x000000000000794d */ /* 0x000fea0003800000 */
.L_x_2:
        /* <DEDUP_REMOVED lines=11> */
.L_x_8:


//--------------------- .text._Z13copyunSubBetaPfS_Pii --------------------------
	.section	.text._Z13copyunSubBetaPfS_Pii,"ax",@progbits
	.align	128
        .global         _Z13copyunSubBetaPfS_Pii
        .type           _Z13copyunSubBetaPfS_Pii,@function
        .size           _Z13copyunSubBetaPfS_Pii,(.L_x_9 - _Z13copyunSubBetaPfS_Pii)
        .other          _Z13copyunSubBetaPfS_Pii,@"STO_CUDA_ENTRY STV_DEFAULT"
_Z13copyunSubBetaPfS_Pii:
.text._Z13copyunSubBetaPfS_Pii:
        /* <DEDUP_REMOVED lines=9> */
[----:B------:R-:W1:Y:S07]  /*0090*/  LDCU.64 UR4, c[0x0][0x358] ;  /* 0x00006b00ff0477ac */ /* 0x000e6e0008000a00 */
[----:B------:R-:W2:Y:S01]  /*00a0*/  LDC.64 R2, c[0x0][0x388] ;  /* 0x0000e200ff027b82 */ /* 0x000ea20000000a00 */
[----:B0-----:R-:W-:-:S06]  /*00b0*/  IMAD.WIDE R4, R7, 0x4, R4 ;  /* 0x0000000407047825 */ /* 0x001fcc00078e0204 */
[----:B-1----:R-:W3:Y:S01]  /*00c0*/  LDG.E R5, desc[UR4][R4.64] ;  /* 0x0000000404057981 */ /* 0x002ee2000c1e1900 */
[----:B--2---:R-:W-:Y:S02]  /*00d0*/  IMAD.WIDE R2, R7, 0x4, R2 ;  /* 0x0000000407027825 */ /* 0x004fe400078e0202 */
[----:B------:R-:W3:Y:S04]  /*00e0*/  LDC.64 R6, c[0x0][0x380] ;  /* 0x0000e000ff067b82 */ /* 0x000ee80000000a00 */
[----:B------:R-:W2:Y:S01]  /*00f0*/  LDG.E R3, desc[UR4][R2.64] ;  /* 0x0000000402037981 */ /* 0x000ea2000c1e1900 */
[----:B---3--:R-:W-:-:S05]  /*0100*/  IMAD.WIDE R6, R5, 0x4, R6 ;  /* 0x0000000405067825 */ /* 0x008fca00078e0206 */
[----:B--2---:R-:W-:Y:S01]  /*0110*/  STG.E desc[UR4][R6.64], R3 ;  /* 0x0000000306007986 */ /* 0x004fe2000c101904 */
[----:B------:R-:W-:Y:S05]  /*0120*/  EXIT ;  /* 0x000000000000794d */ /* 0x000fea0003800000 */
.L_x_3:
        /* <DEDUP_REMOVED lines=13> */
.L_x_9:


//--------------------- .text._Z11copySubBetaPfS_Pii --------------------------
	.section	.text._Z11copySubBetaPfS_Pii,"ax",@progbits
	.align	128
        .global         _Z11copySubBetaPfS_Pii
        .type           _Z11copySubBetaPfS_Pii,@function
        .size           _Z11copySubBetaPfS_Pii,(.L_x_10 - _Z11copySubBetaPfS_Pii)
        .other          _Z11copySubBetaPfS_Pii,@"STO_CUDA_ENTRY STV_DEFAULT"
_Z11copySubBetaPfS_Pii:
.text._Z11copySubBetaPfS_Pii:
        /* <DEDUP_REMOVED lines=10> */
[----:B------:R-:W2:Y:S08]  /*00a0*/  LDC.64 R4, c[0x0][0x380] ;  /* 0x0000e000ff047b82 */ /* 0x000eb00000000a00 */
[----:B------:R-:W3:Y:S01]  /*00b0*/  LDC.64 R6, c[0x0][0x388] ;  /* 0x0000e200ff067b82 */ /* 0x000ee20000000a00 */
[----:B0-----:R-:W-:-:S06]  /*00c0*/  IMAD.WIDE R2, R9, 0x4, R2 ;  /* 0x0000000409027825 */ /* 0x001fcc00078e0202 */
[----:B-1----:R-:W2:Y:S02]  /*00d0*/  LDG.E R3, desc[UR4][R2.64] ;  /* 0x0000000402037981 */ /* 0x002ea4000c1e1900 */
[----:B--2---:R-:W-:-:S06]  /*00e0*/  IMAD.WIDE R4, R3, 0x4, R4 ;  /* 0x0000000403047825 */ /* 0x004fcc00078e0204 */
[----:B------:R-:W2:Y:S01]  /*00f0*/  LDG.E R5, desc[UR4][R4.64] ;  /* 0x0000000404057981 */ /* 0x000ea2000c1e1900 */
[----:B---3--:R-:W-:-:S05]  /*0100*/  IMAD.WIDE R6, R9, 0x4, R6 ;  /* 0x0000000409067825 */ /* 0x008fca00078e0206 */
[----:B--2---:R-:W-:Y:S01]  /*0110*/  STG.E desc[UR4][R6.64], R5 ;  /* 0x0000000506007986 */ /* 0x004fe2000c101904 */
[----:B------:R-:W-:Y:S05]  /*0120*/  EXIT ;  /* 0x000000000000794d */ /* 0x000fea0003800000 */
.L_x_4:
        /* <DEDUP_REMOVED lines=13> */
.L_x_10:


//--------------------- .text._Z13copySubmatrixPfS_Piiii --------------------------
	.section	.text._Z13copySubmatrixPfS_Piiii,"ax",@progbits
	.align	128
        .global         _Z13copySubmatrixPfS_Piiii
        .type           _Z13copySubmatrixPfS_Piiii,@function
        .size           _Z13copySubmatrixPfS_Piiii,(.L_x_11 - _Z13copySubmatrixPfS_Piiii)
        .other          _Z13copySubmatrixPfS_Piiii,@"STO_CUDA_ENTRY STV_DEFAULT"
_Z13copySubmatrixPfS_Piiii:
.text._Z13copySubmatrixPfS_Piiii:
[----:B------:R-:W-:Y:S01]  /*0000*/  LDC R1, c[0x0][0x37c] ;  /* 0x0000df00ff017b82 */ /* 0x000fe20000000800 */
[----:B------:R-:W0:Y:S07]  /*0010*/  S2R R0, SR_TID.X ;  /* 0x0000000000007919 */ /* 0x000e2e0000002100 */
[----:B------:R-:W1:Y:S01]  /*0020*/  LDC.64 R2, c[0x0][0x398] ;  /* 0x0000e600ff027b82 */ /* 0x000e620000000a00 */
[----:B------:R-:W0:Y:S01]  /*0030*/  LDCU UR4, c[0x0][0x360] ;  /* 0x00006c00ff0477ac */ /* 0x000e220008000800 */
[----:B------:R-:W0:Y:S02]  /*0040*/  S2R R5, SR_CTAID.X ;  /* 0x0000000000057919 */ /* 0x000e240000002500 */
[----:B0-----:R-:W-:-:S02]  /*0050*/  IMAD R0, R5, UR4, R0 ;  /* 0x0000000405007c24 */ /* 0x001fc4000f8e0200 */
[----:B-1----:R-:W-:-:S05]  /*0060*/  IMAD R5, R3, R2, RZ ;  /* 0x0000000203057224 */ /* 0x002fca00078e02ff */
[----:B------:R-:W-:-:S13]  /*0070*/  ISETP.GE.AND P0, PT, R0, R5, PT ;  /* 0x000000050000720c */ /* 0x000fda0003f06270 */
[----:B------:R-:W-:Y:S05]  /*0080*/  @P0 EXIT ;  /* 0x000000000000094d */ /* 0x000fea0003800000 */
[----:B------:R-:W-:Y:S01]  /*0090*/  IABS R7, R3 ;  /* 0x0000000300077213 */ /* 0x000fe20000000000 */
[----:B------:R-:W-:Y:S01]  /*00a0*/  VIADD R2, R0, 0xffffffff ;  /* 0xffffffff00027836 */ /* 0x000fe20000000000 */
[----:B------:R-:W0:Y:S02]  /*00b0*/  LDCU.64 UR4, c[0x0][0x358] ;  /* 0x00006b00ff0477ac */ /* 0x000e240008000a00 */
[----:B------:R-:W1:Y:S08]  /*00c0*/  I2F.RP R6, R7 ;  /* 0x0000000700067306 */ /* 0x000e700000209400 */
[----:B-1----:R-:W1:Y:S02]  /*00d0*/  MUFU.RCP R6, R6 ;  /* 0x0000000600067308 */ /* 0x002e640000001000 */
[----:B-1----:R-:W-:-:S06]  /*00e0*/  IADD3 R4, PT, PT, R6, 0xffffffe, RZ ;  /* 0x0ffffffe06047810 */ /* 0x002fcc0007ffe0ff */
[----:B------:R1:W2:Y:S02]  /*00f0*/  F2I.FTZ.U32.TRUNC.NTZ R5, R4 ;  /* 0x0000000400057305 */ /* 0x0002a4000021f000 */
[----:B-1----:R-:W-:Y:S01]  /*0100*/  HFMA2 R4, -RZ, RZ, 0, 0 ;  /* 0x00000000ff047431 */ /* 0x002fe200000001ff */
[----:B--2---:R-:W-:-:S05]  /*0110*/  IADD3 R8, PT, PT, RZ, -R5, RZ ;  /* 0x80000005ff087210 */ /* 0x004fca0007ffe0ff */
[----:B------:R-:W-:Y:S01]  /*0120*/  IMAD R9, R8, R7, RZ ;  /* 0x0000000708097224 */ /* 0x000fe200078e02ff */
[----:B------:R-:W-:Y:S02]  /*0130*/  IABS R8, R2 ;  /* 0x0000000200087213 */ /* 0x000fe40000000000 */
[----:B------:R-:W-:Y:S01]  /*0140*/  LOP3.LUT R2, R2, R3, RZ, 0x3c, !PT ;  /* 0x0000000302027212 */ /* 0x000fe200078e3cff */
[----:B------:R-:W-:-:S03]  /*0150*/  IMAD.HI.U32 R5, R5, R9, R4 ;  /* 0x0000000905057227 */ /* 0x000fc600078e0004 */
[----:B------:R-:W-:-:S03]  /*0160*/  ISETP.GE.AND P1, PT, R2, RZ, PT ;  /* 0x000000ff0200720c */ /* 0x000fc60003f26270 */
[----:B------:R-:W-:-:S04]  /*0170*/  IMAD.HI.U32 R6, R5, R8, RZ ;  /* 0x0000000805067227 */ /* 0x000fc800078e00ff */
[----:B------:R-:W-:-:S04]  /*0180*/  IMAD.MOV R5, RZ, RZ, -R6 ;  /* 0x000000ffff057224 */ /* 0x000fc800078e0a06 */
[----:B------:R-:W-:-:S05]  /*0190*/  IMAD R4, R7, R5, R8 ;  /* 0x0000000507047224 */ /* 0x000fca00078e0208 */
[----:B------:R-:W-:-:S13]  /*01a0*/  ISETP.GT.U32.AND P2, PT, R7, R4, PT ;  /* 0x000000040700720c */ /* 0x000fda0003f44070 */
[-C--:B------:R-:W-:Y:S01]  /*01b0*/  @!P2 IADD3 R4, PT, PT, R4, -R7.reuse, RZ ;  /* 0x800000070404a210 */ /* 0x080fe20007ffe0ff */
[----:B------:R-:W-:Y:S01]  /*01c0*/  @!P2 VIADD R6, R6, 0x1 ;  /* 0x000000010606a836 */ /* 0x000fe20000000000 */
[----:B------:R-:W-:Y:S02]  /*01d0*/  ISETP.NE.AND P2, PT, R3, RZ, PT ;  /* 0x000000ff0300720c */ /* 0x000fe40003f45270 */
[----:B------:R-:W-:Y:S02]  /*01e0*/  ISETP.GE.U32.AND P0, PT, R4, R7, PT ;  /* 0x000000070400720c */ /* 0x000fe40003f06070 */
[----:B------:R-:W1:Y:S11]  /*01f0*/  LDC.64 R4, c[0x0][0x390] ;  /* 0x0000e400ff047b82 */ /* 0x000e760000000a00 */
[----:B------:R-:W-:-:S05]  /*0200*/  @P0 IADD3 R6, PT, PT, R6, 0x1, RZ ;  /* 0x0000000106060810 */ /* 0x000fca0007ffe0ff */
[----:B------:R-:W-:Y:S02]  /*0210*/  IMAD.MOV.U32 R9, RZ, RZ, R6 ;  /* 0x000000ffff097224 */ /* 0x000fe400078e0006 */
[----:B------:R-:W2:Y:S03]  /*0220*/  LDC.64 R6, c[0x0][0x380] ;  /* 0x0000e000ff067b82 */ /* 0x000ea60000000a00 */
[----:B------:R-:W-:Y:S02]  /*0230*/  @!P1 IADD3 R9, PT, PT, -R9, RZ, RZ ;  /* 0x000000ff09099210 */ /* 0x000fe40007ffe1ff */
[----:B------:R-:W-:-:S05]  /*0240*/  @!P2 LOP3.LUT R9, RZ, R3, RZ, 0x33, !PT ;  /* 0x00000003ff09a212 */ /* 0x000fca00078e33ff */
[----:B-1----:R-:W-:-:S06]  /*0250*/  IMAD.WIDE R4, R9, 0x4, R4 ;  /* 0x0000000409047825 */ /* 0x002fcc00078e0204 */
[----:B0-----:R-:W3:Y:S02]  /*0260*/  LDG.E R4, desc[UR4][R4.64] ;  /* 0x0000000404047981 */ /* 0x001ee4000c1e1900 */
[----:B---3--:R-:W-:-:S04]  /*0270*/  IMAD.IADD R9, R4, 0x1, -R9 ;  /* 0x0000000104097824 */ /* 0x008fc800078e0a09 */
[----:B------:R-:W-:-:S04]  /*0280*/  IMAD R3, R9, R3, R0 ;  /* 0x0000000309037224 */ /* 0x000fc800078e0200 */
[----:B--2---:R-:W-:Y:S02]  /*0290*/  IMAD.WIDE R2, R3, 0x4, R6 ;  /* 0x0000000403027825 */ /* 0x004fe400078e0206 */
[----:B------:R-:W0:Y:S04]  /*02a0*/  LDC.64 R6, c[0x0][0x388] ;  /* 0x0000e200ff067b82 */ /* 0x000e280000000a00 */
[----:B------:R-:W2:Y:S01]  /*02b0*/  LDG.E R3, desc[UR4][R2.64] ;  /* 0x0000000402037981 */ /* 0x000ea2000c1e1900 */
[----:B0-----:R-:W-:-:S05]  /*02c0*/  IMAD.WIDE R6, R0, 0x4, R6 ;  /* 0x0000000400067825 */ /* 0x001fca00078e0206 */
[----:B--2---:R-:W-:Y:S01]  /*02d0*/  STG.E desc[UR4][R6.64], R3 ;  /* 0x0000000306007986 */ /* 0x004fe2000c101904 */
[----:B------:R-:W-:Y:S05]  /*02e0*/  EXIT ;  /* 0x000000000000794d */ /* 0x000fea0003800000 */
.L_x_5:
        /* <DEDUP_REMOVED lines=9> */
.L_x_11:


//--------------------- .nv.shared.reserved.0     --------------------------
	.section	.nv.shared.reserved.0,"aw",@nobits
	.weak		__nv_reservedSMEM_offset_0_alias
	.size		__nv_reservedSMEM_offset_0_alias, 0, 64
	.other		__nv_reservedSMEM_offset_0_alias,@"STO_CUDA_RESERVED_SHARED STV_DEFAULT"
__nv_reservedSMEM_offset_0_alias:
	.zero		0
	.zero		64


//--------------------- .nv.constant0._Z10softKernelPffi --------------------------
	.section	.nv.constant0._Z10softKernelPffi,"a",@progbits
	.sectionflags	@""
	.align	4
.nv.constant0._Z10softKernelPffi:
	.zero		912


//--------------------- .nv.constant0._Z9getKernelPfiS_ --------------------------
	.section	.nv.constant0._Z9getKernelPfiS_,"a",@progbits
	.sectionflags	@""
	.align	4
.nv.constant0._Z9getKernelPfiS_:
	.zero		920


//--------------------- .nv.constant0._Z8checkKKTPfPifi --------------------------
	.section	.nv.constant0._Z8checkKKTPfPifi,"a",@progbits
	.sectionflags	@""
	.align	4
.nv.constant0._Z8checkKKTPfPifi:
	.zero		920


//--------------------- .nv.constant0._Z13copyunSubBetaPfS_Pii --------------------------
	.section	.nv.constant0._Z13copyunSubBetaPfS_Pii,"a",@progbits
	.sectionflags	@""
	.align	4
.nv.constant0._Z13copyunSubBetaPfS_Pii:
	.zero		924


//--------------------- .nv.constant0._Z11copySubBetaPfS_Pii --------------------------
	.section	.nv.constant0._Z11copySubBetaPfS_Pii,"a",@progbits
	.sectionflags	@""
	.align	4
.nv.constant0._Z11copySubBetaPfS_Pii:
	.zero		924


//--------------------- .nv.constant0._Z13copySubmatrixPfS_Piiii --------------------------
	.section	.nv.constant0._Z13copySubmatrixPfS_Piiii,"a",@progbits
	.sectionflags	@""
	.align	4
.nv.constant0._Z13copySubmatrixPfS_Piiii:
	.zero		932


//--------------------- SYMBOLS --------------------------

	.type		.nv.reservedSmem.offset0,@object
	.size		.nv.reservedSmem.offset0,0x4
